	.headerflags	@"EF_CUDA_TEXMODE_UNIFIED EF_CUDA_64BIT_ADDRESS EF_CUDA_ACCELERATORS EF_CUDA_SM90 EF_CUDA_VIRTUAL_SM(EF_CUDA_SM90)"
	.elftype	@"ET_EXEC"


//--------------------- .nv.info                  --------------------------
	.section	.nv.info,"",@"SHT_CUDA_INFO"
	.align	4


	//----- nvinfo : EIATTR_REGCOUNT
	.align		4
        /*0000*/ 	.byte	0x04, 0x2f
        /*0002*/ 	.short	(.L_3 - .L_2)
	.align		4
.L_2:
        /*0004*/ 	.word	index@(triton_poi_fused__native_batch_norm_legit_no_training_cat_relu_3)
        /*0008*/ 	.word	0x00000017


	//----- nvinfo : EIATTR_MIN_STACK_SIZE
	.align		4
.L_3:
        /*000c*/ 	.byte	0x04, 0x12
        /*000e*/ 	.short	(.L_5 - .L_4)
	.align		4
.L_4:
        /*0010*/ 	.word	index@(triton_poi_fused__native_batch_norm_legit_no_training_cat_relu_3)
        /*0014*/ 	.word	0x00000000


	//----- nvinfo : EIATTR_FRAME_SIZE
	.align		4
.L_5:
        /*0018*/ 	.byte	0x04, 0x11
        /*001a*/ 	.short	(.L_7 - .L_6)
	.align		4
.L_6:
        /*001c*/ 	.word	index@(triton_poi_fused__native_batch_norm_legit_no_training_cat_relu_3)
        /*0020*/ 	.word	0x00000000


	//----- nvinfo : EIATTR_MIN_STACK_SIZE
	.align		4
.L_7:
        /*0024*/ 	.byte	0x04, 0x12
        /*0026*/ 	.short	(.L_9 - .L_8)
	.align		4
.L_8:
        /*0028*/ 	.word	index@(triton_poi_fused__native_batch_norm_legit_no_training_cat_relu_3)
        /*002c*/ 	.word	0x00000000
.L_9:


//--------------------- .nv.info.triton_poi_fused__native_batch_norm_legit_no_training_cat_relu_3 --------------------------
	.section	.nv.info.triton_poi_fused__native_batch_norm_legit_no_training_cat_relu_3,"",@"SHT_CUDA_INFO"
	.sectionflags	@""
	.align	4


	//----- nvinfo : EIATTR_CUDA_API_VERSION
	.align		4
        /*0000*/ 	.byte	0x04, 0x37
        /*0002*/ 	.short	(.L_11 - .L_10)
.L_10:
        /*0004*/ 	.word	0x0000007c


	//----- nvinfo : EIATTR_KPARAM_INFO
	.align		4
.L_11:
        /*0008*/ 	.byte	0x04, 0x17
        /*000a*/ 	.short	(.L_13 - .L_12)
.L_12:
        /*000c*/ 	.word	0x00000000
        /*0010*/ 	.short	0x0008
        /*0012*/ 	.short	0x0040
        /*0014*/ 	.byte	0x00, 0xf0, 0x11, 0x00


	//----- nvinfo : EIATTR_KPARAM_INFO
	.align		4
.L_13:
        /*0018*/ 	.byte	0x04, 0x17
        /*001a*/ 	.short	(.L_15 - .L_14)
.L_14:
        /*001c*/ 	.word	0x00000000
        /*0020*/ 	.short	0x0007
        /*0022*/ 	.short	0x0038
        /*0024*/ 	.byte	0x00, 0xf4, 0x21, 0x00


	//----- nvinfo : EIATTR_KPARAM_INFO
	.align		4
.L_15:
        /*0028*/ 	.byte	0x04, 0x17
        /*002a*/ 	.short	(.L_17 - .L_16)
.L_16:
        /*002c*/ 	.word	0x00000000
        /*0030*/ 	.short	0x0006
        /*0032*/ 	.short	0x0030
        /*0034*/ 	.byte	0x00, 0xf4, 0x21, 0x00


	//----- nvinfo : EIATTR_KPARAM_INFO
	.align		4
.L_17:
        /*0038*/ 	.byte	0x04, 0x17
        /*003a*/ 	.short	(.L_19 - .L_18)
.L_18:
        /*003c*/ 	.word	0x00000000
        /*0040*/ 	.short	0x0005
        /*0042*/ 	.short	0x0028
        /*0044*/ 	.byte	0x00, 0xf4, 0x21, 0x00


	//----- nvinfo : EIATTR_KPARAM_INFO
	.align		4
.L_19:
        /*0048*/ 	.byte	0x04, 0x17
        /*004a*/ 	.short	(.L_21 - .L_20)
.L_20:
        /*004c*/ 	.word	0x00000000
        /*0050*/ 	.short	0x0004
        /*0052*/ 	.short	0x0020
        /*0054*/ 	.byte	0x00, 0xf4, 0x21, 0x00


	//----- nvinfo : EIATTR_KPARAM_INFO
	.align		4
.L_21:
        /*0058*/ 	.byte	0x04, 0x17
        /*005a*/ 	.short	(.L_23 - .L_22)
.L_22:
        /*005c*/ 	.word	0x00000000
        /*0060*/ 	.short	0x0003
        /*0062*/ 	.short	0x0018
        /*0064*/ 	.byte	0x00, 0xf4, 0x21, 0x00


	//----- nvinfo : EIATTR_KPARAM_INFO
	.align		4
.L_23:
        /*0068*/ 	.byte	0x04, 0x17
        /*006a*/ 	.short	(.L_25 - .L_24)
.L_24:
        /*006c*/ 	.word	0x00000000
        /*0070*/ 	.short	0x0002
        /*0072*/ 	.short	0x0010
        /*0074*/ 	.byte	0x00, 0xf4, 0x21, 0x00


	//----- nvinfo : EIATTR_KPARAM_INFO
	.align		4
.L_25:
        /*0078*/ 	.byte	0x04, 0x17
        /*007a*/ 	.short	(.L_27 - .L_26)
.L_26:
        /*007c*/ 	.word	0x00000000
        /*0080*/ 	.short	0x0001
        /*0082*/ 	.short	0x0008
        /*0084*/ 	.byte	0x00, 0xf4, 0x21, 0x00


	//----- nvinfo : EIATTR_KPARAM_INFO
	.align		4
.L_27:
        /*0088*/ 	.byte	0x04, 0x17
        /*008a*/ 	.short	(.L_29 - .L_28)
.L_28:
        /*008c*/ 	.word	0x00000000
        /*0090*/ 	.short	0x0000
        /*0092*/ 	.short	0x0000
        /*0094*/ 	.byte	0x00, 0xf4, 0x21, 0x00


	//----- nvinfo : EIATTR_SPARSE_MMA_MASK
	.align		4
.L_29:
        /*0098*/ 	.byte	0x03, 0x50
        /*009a*/ 	.short	0x0000


	//----- nvinfo : EIATTR_MAXREG_COUNT
	.align		4
        /*009c*/ 	.byte	0x03, 0x1b
        /*009e*/ 	.short	0x00ff


	//----- nvinfo : EIATTR_EXIT_INSTR_OFFSETS
	.align		4
        /*00a0*/ 	.byte	0x04, 0x1c
        /*00a2*/ 	.short	(.L_31 - .L_30)


	//   ....[0]....
.L_30:
        /*00a4*/ 	.word	0x000004d0


	//   ....[1]....
        /*00a8*/ 	.word	0x000004f0


	//----- nvinfo : EIATTR_REQNTID
	.align		4
.L_31:
        /*00ac*/ 	.byte	0x04, 0x10
        /*00ae*/ 	.short	(.L_33 - .L_32)
.L_32:
        /*00b0*/ 	.word	0x00000080
        /*00b4*/ 	.word	0x00000001
        /*00b8*/ 	.word	0x00000001


	//----- nvinfo : EIATTR_CBANK_PARAM_SIZE
	.align		4
.L_33:
        /*00bc*/ 	.byte	0x03, 0x19
        /*00be*/ 	.short	0x0044


	//----- nvinfo : EIATTR_PARAM_CBANK
	.align		4
        /*00c0*/ 	.byte	0x04, 0x0a
        /*00c2*/ 	.short	(.L_35 - .L_34)
	.align		4
.L_34:
        /*00c4*/ 	.word	index@(.nv.constant0.triton_poi_fused__native_batch_norm_legit_no_training_cat_relu_3)
        /*00c8*/ 	.short	0x0210
        /*00ca*/ 	.short	0x0044


	//----- nvinfo : EIATTR_SW_WAR
	.align		4
.L_35:
        /*00cc*/ 	.byte	0x04, 0x36
        /*00ce*/ 	.short	(.L_37 - .L_36)
.L_36:
        /*00d0*/ 	.word	0x00000008
.L_37:


//--------------------- .nv.callgraph             --------------------------
	.section	.nv.callgraph,"",@"SHT_CUDA_CALLGRAPH"
	.align	4
	.sectionentsize	8
	.align		4
        /*0000*/ 	.word	0x00000000
	.align		4
        /*0004*/ 	.word	0xffffffff
	.align		4
        /*0008*/ 	.word	0x00000000
	.align		4
        /*000c*/ 	.word	0xfffffffe
	.align		4
        /*0010*/ 	.word	0x00000000
	.align		4
        /*0014*/ 	.word	0xfffffffd
	.align		4
        /*0018*/ 	.word	0x00000000
	.align		4
        /*001c*/ 	.word	0xfffffffc


//--------------------- .nv.constant4             --------------------------
	.section	.nv.constant4,"a",@progbits
	.align	8
	.align		8
.nv.constant4:
        /*0000*/ 	.dword	_$_str
	.align		8
        /*0008*/ 	.dword	_$_str_$_2


//--------------------- .text.triton_poi_fused__native_batch_norm_legit_no_training_cat_relu_3 --------------------------
	.section	.text.triton_poi_fused__native_batch_norm_legit_no_training_cat_relu_3,"ax",@progbits
	.align	128
        .global         triton_poi_fused__native_batch_norm_legit_no_training_cat_relu_3
        .type           triton_poi_fused__native_batch_norm_legit_no_training_cat_relu_3,@function
        .size           triton_poi_fused__native_batch_norm_legit_no_training_cat_relu_3,(.L_x_1 - triton_poi_fused__native_batch_norm_legit_no_training_cat_relu_3)
        .other          triton_poi_fused__native_batch_norm_legit_no_training_cat_relu_3,@"STO_CUDA_ENTRY STV_DEFAULT"
triton_poi_fused__native_batch_norm_legit_no_training_cat_relu_3:
.text.triton_poi_fused__native_batch_norm_legit_no_training_cat_relu_3:
[----:B------:R-:W0:Y:S01]  /*0000*/  LDC R1, c[0x0][0x28] ;  /* 0x00000a00ff017b82 */ /* 0x000e220000000800 */
[----:B------:R-:W1:Y:S07]  /*0010*/  S2R R0, SR_TID.X ;  /* 0x0000000000007919 */ /* 0x000e6e0000002100 */
[----:B------:R-:W2:Y:S01]  /*0020*/  LDC.64 R12, c[0x0][0x228] ;  /* 0x00008a00ff0c7b82 */ /* 0x000ea20000000a00 */
[----:B------:R-:W-:Y:S01]  /*0030*/  ULDC.64 UR4, c[0x0][0x208] ;  /* 0x0000820000047ab9 */ /* 0x000fe20000000a00 */
[----:B------:R-:W-:Y:S01]  /*0040*/  ULDC.64 UR6, c[0x0][0x218] ;  /* 0x0000860000067ab9 */ /* 0x000fe20000000a00 */
[----:B------:R-:W3:Y:S05]  /*0050*/  S2R R3, SR_CTAID.X ;  /* 0x0000000000037919 */ /* 0x000eea0000002500 */
[----:B------:R-:W4:Y:S08]  /*0060*/  LDC.64 R10, c[0x0][0x210] ;  /* 0x00008400ff0a7b82 */ /* 0x000f300000000a00 */
[----:B------:R-:W5:Y:S01]  /*0070*/  LDC.64 R8, c[0x0][0x230] ;  /* 0x00008c00ff087b82 */ /* 0x000f620000000a00 */
[----:B-1----:R-:W-:-:S05]  /*0080*/  LOP3.LUT R0, R0, 0x7f, RZ, 0xc0, !PT ;  /* 0x0000007f00007812 */ /* 0x002fca00078ec0ff */
[----:B---3--:R-:W-:-:S05]  /*0090*/  IMAD R0, R3, 0x80, R0 ;  /* 0x0000008003007824 */ /* 0x008fca00078e0200 */
[----:B------:R-:W-:Y:S02]  /*00a0*/  SHF.R.S32.HI R3, RZ, 0x1f, R0 ;  /* 0x0000001fff037819 */ /* 0x000fe40000011400 */
[----:B------:R-:W-:Y:S02]  /*00b0*/  ISETP.GE.AND P0, PT, R0, 0x4f00, PT ;  /* 0x00004f000000780c */ /* 0x000fe40003f06270 */
[----:B------:R-:W-:-:S04]  /*00c0*/  LEA.HI R4, R3, R0, RZ, 0x6 ;  /* 0x0000000003047211 */ /* 0x000fc800078f30ff */
[----:B------:R-:W-:-:S05]  /*00d0*/  SHF.R.S32.HI R3, RZ, 0x6, R4 ;  /* 0x00000006ff037819 */ /* 0x000fca0000011404 */
[----:B------:R-:W-:-:S05]  /*00e0*/  IMAD.HI R2, R3, 0x67b23a55, RZ ;  /* 0x67b23a5503027827 */ /* 0x000fca00078e02ff */
[----:B------:R-:W-:-:S04]  /*00f0*/  SHF.R.U32.HI R5, RZ, 0x1f, R2 ;  /* 0x0000001fff057819 */ /* 0x000fc80000011602 */
[----:B------:R-:W-:-:S05]  /*0100*/  LEA.HI.SX32 R2, R2, R5, 0x1b ;  /* 0x0000000502027211 */ /* 0x000fca00078fdaff */
[----:B------:R-:W-:Y:S02]  /*0110*/  IMAD R3, R2, -0x4f, R3 ;  /* 0xffffffb102037824 */ /* 0x000fe400078e0203 */
[----:B------:R-:W-:Y:S02]  /*0120*/  IMAD.MOV.U32 R2, RZ, RZ, RZ ;  /* 0x000000ffff027224 */ /* 0x000fe400078e00ff */
[----:B--2---:R-:W-:-:S05]  /*0130*/  IMAD.WIDE R12, R3, 0x4, R12 ;  /* 0x00000004030c7825 */ /* 0x004fca00078e020c */
[----:B------:R1:W2:Y:S01]  /*0140*/  @!P0 LDG.E.EL R2, desc[UR4][R12.64] ;  /* 0x000000040c028981 */ /* 0x0002a2000c2e1900 */
[----:B------:R-:W-:Y:S01]  /*0150*/  IMAD.HI R5, R0, 0x67b23a55, RZ ;  /* 0x67b23a5500057827 */ /* 0x000fe200078e02ff */
[----:B------:R-:W-:Y:S02]  /*0160*/  LOP3.LUT R15, R4, 0xffffffc0, RZ, 0xc0, !PT ;  /* 0xffffffc0040f7812 */ /* 0x000fe400078ec0ff */
[C---:B------:R-:W-:Y:S01]  /*0170*/  ISETP.GE.AND P1, PT, R3.reuse, 0x36, PT ;  /* 0x000000360300780c */ /* 0x040fe20003f26270 */
[----:B------:R-:W-:Y:S01]  /*0180*/  IMAD.SHL.U32 R14, R3, 0x40, RZ ;  /* 0x00000040030e7824 */ /* 0x000fe200078e00ff */
[----:B------:R-:W-:Y:S01]  /*0190*/  SHF.R.U32.HI R6, RZ, 0x1f, R5 ;  /* 0x0000001fff067819 */ /* 0x000fe20000011605 */
[C---:B------:R-:W-:Y:S01]  /*01a0*/  IMAD.IADD R15, R0.reuse, 0x1, -R15 ;  /* 0x00000001000f7824 */ /* 0x040fe200078e0a0f */
[----:B------:R-:W-:Y:S02]  /*01b0*/  ISETP.LT.AND P2, PT, R0, 0x4f00, !P1 ;  /* 0x00004f000000780c */ /* 0x000fe40004f41270 */
[----:B------:R-:W-:-:S02]  /*01c0*/  LEA.HI.SX32 R17, R5, R6, 0x15 ;  /* 0x0000000605117211 */ /* 0x000fc400078faaff */
[----:B------:R-:W3:Y:S01]  /*01d0*/  LDC.64 R6, c[0x0][0x220] ;  /* 0x00008800ff067b82 */ /* 0x000ee20000000a00 */
[----:B------:R-:W-:Y:S02]  /*01e0*/  ISETP.GT.AND P3, PT, R3, 0x35, !P0 ;  /* 0x000000350300780c */ /* 0x000fe40004764270 */
[C---:B------:R-:W-:Y:S02]  /*01f0*/  IMAD R16, R17.reuse, 0x640, RZ ;  /* 0x0000064011107824 */ /* 0x040fe400078e02ff */
[----:B-1----:R-:W-:-:S03]  /*0200*/  IMAD R12, R17, -0x13c0, R0 ;  /* 0xffffec40110c7824 */ /* 0x002fc600078e0200 */
[----:B------:R-:W1:Y:S01]  /*0210*/  LDC.64 R4, c[0x0][0x238] ;  /* 0x00008e00ff047b82 */ /* 0x000e620000000a00 */
[----:B------:R-:W-:Y:S01]  /*0220*/  IADD3 R19, P4, P5, R14, R15, R16 ;  /* 0x0000000f0e137210 */ /* 0x000fe20007d9e010 */
[----:B------:R-:W-:Y:S01]  /*0230*/  IMAD R17, R17, 0xd80, R12 ;  /* 0x00000d8011117824 */ /* 0x000fe200078e020c */
[----:B------:R-:W-:Y:S02]  /*0240*/  SHF.R.S32.HI R13, RZ, 0x1f, R16 ;  /* 0x0000001fff0d7819 */ /* 0x000fe40000011410 */
[----:B------:R-:W-:Y:S01]  /*0250*/  SHF.R.S32.HI R15, RZ, 0x1f, R15 ;  /* 0x0000001fff0f7819 */ /* 0x000fe2000001140f */
[----:B----4-:R-:W-:Y:S01]  /*0260*/  IMAD.WIDE R16, R17, 0x4, R10 ;  /* 0x0000000411107825 */ /* 0x010fe200078e020a */
[----:B------:R-:W-:Y:S02]  /*0270*/  SHF.R.S32.HI R14, RZ, 0x1f, R14 ;  /* 0x0000001fff0e7819 */ /* 0x000fe4000001140e */
[----:B------:R-:W-:Y:S02]  /*0280*/  CS2R R10, SRZ ;  /* 0x00000000000a7805 */ /* 0x000fe4000001ff00 */
[----:B------:R-:W-:-:S02]  /*0290*/  IADD3.X R14, R14, R15, R13, P4, P5 ;  /* 0x0000000f0e0e7210 */ /* 0x000fc400027ea40d */
[----:B------:R-:W-:Y:S02]  /*02a0*/  CS2R R12, SRZ ;  /* 0x00000000000c7805 */ /* 0x000fe4000001ff00 */
[----:B------:R-:W-:-:S04]  /*02b0*/  LEA R18, P4, R19, UR6, 0x2 ;  /* 0x0000000613127c11 */ /* 0x000fc8000f8810ff */
[----:B------:R-:W-:Y:S01]  /*02c0*/  LEA.HI.X R19, R19, UR7, R14, 0x2, P4 ;  /* 0x0000000713137c11 */ /* 0x000fe2000a0f140e */
[----:B------:R-:W4:Y:S01]  /*02d0*/  @P2 LDG.E R12, desc[UR4][R16.64] ;  /* 0x00000004100c2981 */ /* 0x000f22000c1e1900 */
[----:B---3--:R-:W-:-:S03]  /*02e0*/  IMAD.WIDE R6, R3, 0x4, R6 ;  /* 0x0000000403067825 */ /* 0x008fc600078e0206 */
[----:B------:R-:W3:Y:S01]  /*02f0*/  @P3 LDG.E R10, desc[UR4][R18.64+-0x3600] ;  /* 0xffca0004120a3981 */ /* 0x000ee2000c1e1900 */
[----:B------:R-:W-:-:S03]  /*0300*/  IMAD.MOV.U32 R20, RZ, RZ, RZ ;  /* 0x000000ffff147224 */ /* 0x000fc600078e00ff */
[----:B------:R1:W3:Y:S01]  /*0310*/  @!P0 LDG.E.EL R11, desc[UR4][R6.64] ;  /* 0x00000004060b8981 */ /* 0x0002e2000c2e1900 */
[----:B-----5:R-:W-:-:S04]  /*0320*/  IMAD.WIDE R8, R3, 0x4, R8 ;  /* 0x0000000403087825 */ /* 0x020fc800078e0208 */
[----:B-1----:R-:W-:Y:S01]  /*0330*/  IMAD.WIDE R14, R3, 0x4, R4 ;  /* 0x00000004030e7825 */ /* 0x002fe200078e0204 */
[----:B------:R-:W5:Y:S01]  /*0340*/  @!P0 LDG.E.EL R13, desc[UR4][R8.64] ;  /* 0x00000004080d8981 */ /* 0x000f62000c2e1900 */
[----:B------:R-:W1:Y:S03]  /*0350*/  LDC.64 R4, c[0x0][0x240] ;  /* 0x00009000ff047b82 */ /* 0x000e660000000a00 */
[----:B------:R-:W5:Y:S01]  /*0360*/  @!P0 LDG.E.EL R20, desc[UR4][R14.64] ;  /* 0x000000040e148981 */ /* 0x000f62000c2e1900 */
[----:B0-----:R-:W-:Y:S02]  /*0370*/  IMAD.MOV.U32 R6, RZ, RZ, 0x3e800000 ;  /* 0x3e800000ff067424 */ /* 0x001fe400078e00ff */
[----:B-1----:R-:W-:-:S04]  /*0380*/  IMAD.WIDE R4, R0, 0x4, R4 ;  /* 0x0000000400047825 */ /* 0x002fc800078e0204 */
[----:B--2---:R-:W-:Y:S02]  /*0390*/  FADD R16, R2, 9.9999997473787516356e-06 ;  /* 0x3727c5ac02107421 */ /* 0x004fe40000000000 */
[----:B------:R-:W0:Y:S02]  /*03a0*/  LDC.64 R2, c[0x0][0x248] ;  /* 0x00009200ff027b82 */ /* 0x000e240000000a00 */
[----:B------:R-:W1:Y:S02]  /*03b0*/  MUFU.SQRT R17, R16 ;  /* 0x0000001000117308 */ /* 0x000e640000002000 */
[C---:B-1----:R-:W-:Y:S02]  /*03c0*/  FSETP.GT.AND P4, PT, R17.reuse, 8.50705917302346158658e+37, PT ;  /* 0x7e8000001100780b */ /* 0x042fe40003f84000 */
[----:B------:R-:W-:Y:S02]  /*03d0*/  FSETP.GEU.AND P5, PT, R17, 1.175494350822287508e-38, PT ;  /* 0x008000001100780b */ /* 0x000fe40003fae000 */
[----:B------:R-:W-:Y:S01]  /*03e0*/  FSEL R6, R6, 1, P4 ;  /* 0x3f80000006067808 */ /* 0x000fe20002000000 */
[----:B0-----:R-:W-:-:S08]  /*03f0*/  IMAD.WIDE R2, R0, 0x4, R2 ;  /* 0x0000000400027825 */ /* 0x001fd000078e0202 */
[----:B------:R-:W-:Y:S02]  /*0400*/  @P4 FMUL R17, R17, 0.25 ;  /* 0x3e80000011114820 */ /* 0x000fe40000400000 */
[----:B------:R-:W-:Y:S02]  /*0410*/  @!P5 FMUL R6, R6, 16777216 ;  /* 0x4b8000000606d820 */ /* 0x000fe40000400000 */
[----:B------:R-:W-:Y:S01]  /*0420*/  @!P5 FMUL R17, R17, 16777216 ;  /* 0x4b8000001111d820 */ /* 0x000fe20000400000 */
[----:B----4-:R-:W-:-:S05]  /*0430*/  SEL R12, R12, RZ, P2 ;  /* 0x000000ff0c0c7207 */ /* 0x010fca0001000000 */
[----:B------:R-:W0:Y:S01]  /*0440*/  MUFU.RCP R17, R17 ;  /* 0x0000001100117308 */ /* 0x000e220000001000 */
[----:B---3--:R-:W-:-:S05]  /*0450*/  @P1 SEL R12, R10, RZ, P3 ;  /* 0x000000ff0a0c1207 */ /* 0x008fca0001800000 */
[----:B------:R-:W-:Y:S01]  /*0460*/  FADD R11, R12, -R11 ;  /* 0x8000000b0c0b7221 */ /* 0x000fe20000000000 */
[----:B------:R1:W-:Y:S01]  /*0470*/  @!P0 STG.E desc[UR4][R4.64], R12 ;  /* 0x0000000c04008986 */ /* 0x0003e2000c101904 */
[----:B0-----:R-:W-:-:S04]  /*0480*/  FMUL R6, R17, R6 ;  /* 0x0000000611067220 */ /* 0x001fc80000400000 */
[----:B------:R-:W-:-:S04]  /*0490*/  FMUL R11, R11, R6 ;  /* 0x000000060b0b7220 */ /* 0x000fc80000400000 */
[----:B-----5:R-:W-:-:S05]  /*04a0*/  FFMA R11, R11, R13, R20 ;  /* 0x0000000d0b0b7223 */ /* 0x020fca0000000014 */
[----:B------:R-:W-:-:S04]  /*04b0*/  FSETP.GEU.AND P1, PT, R11, RZ, PT ;  /* 0x000000ff0b00720b */ /* 0x000fc80003f2e000 */
[----:B------:R-:W-:Y:S01]  /*04c0*/  FSEL R11, R11, RZ, P1 ;  /* 0x000000ff0b0b7208 */ /* 0x000fe20000800000 */
[----:B-1----:R-:W-:Y:S08]  /*04d0*/  @P0 EXIT ;  /* 0x000000000000094d */ /* 0x002ff00003800000 */
[----:B------:R-:W-:Y:S01]  /*04e0*/  STG.E desc[UR4][R2.64], R11 ;  /* 0x0000000b02007986 */ /* 0x000fe2000c101904 */
[----:B------:R-:W-:Y:S05]  /*04f0*/  EXIT ;  /* 0x000000000000794d */ /* 0x000fea0003800000 */
.L_x_0:
[----:B------:R-:W-:-:S00]  /*0500*/  BRA `(.L_x_0) ;  /* 0xfffffffc00fc7947 */ /* 0x000fc0000383ffff */
[----:B------:R-:W-:-:S00]  /*0510*/  NOP ;  /* 0x0000000000007918 */ /* 0x000fc00000000000 */
        /* <DEDUP_REMOVED lines=14> */
.L_x_1:


//--------------------- .nv.global.init           --------------------------
	.section	.nv.global.init,"aw",@progbits
.nv.global.init:
	.type		_$_str,@object
	.size		_$_str,(_$_str_$_2 - _$_str)
_$_str:
        /*0000*/ 	.byte	0x5f, 0x5f, 0x43, 0x55, 0x44, 0x41, 0x5f, 0x46, 0x54, 0x5a, 0x00
	.type		_$_str_$_2,@object
	.size		_$_str_$_2,(.L_1 - _$_str_$_2)
_$_str_$_2:
        /*000b*/ 	.byte	0x5f, 0x5f, 0x43, 0x55, 0x44, 0x41, 0x5f, 0x50, 0x52, 0x45, 0x43, 0x5f, 0x53, 0x51, 0x52, 0x54
        /*001b*/ 	.byte	0x00
.L_1:


//--------------------- .nv.constant0.triton_poi_fused__native_batch_norm_legit_no_training_cat_relu_3 --------------------------
	.section	.nv.constant0.triton_poi_fused__native_batch_norm_legit_no_training_cat_relu_3,"a",@progbits
	.sectionflags	@""
	.align	4
.nv.constant0.triton_poi_fused__native_batch_norm_legit_no_training_cat_relu_3:
	.zero		596
